//
// Generated by NVIDIA NVVM Compiler
//
// Compiler Build ID: CL-36424714
// Cuda compilation tools, release 13.0, V13.0.88
// Based on NVVM 20.0.0
//

.version 9.0
.target sm_100
.address_size 64

	// .globl	_Z22simulation_step_kernelP2CAPd
// _ZZ22simulation_step_kernelP2CAPdE7s_heads has been demoted
// _ZZ22simulation_step_kernelP2CAPdE3s_K has been demoted

.visible .entry _Z22simulation_step_kernelP2CAPd(
	.param .u64 .ptr .align 1 _Z22simulation_step_kernelP2CAPd_param_0,
	.param .u64 .ptr .align 1 _Z22simulation_step_kernelP2CAPd_param_1
)
{
	.reg .pred 	%p<11>;
	.reg .b32 	%r<25>;
	.reg .b64 	%rd<36>;
	.reg .b64 	%fd<56>;
	// demoted variable
	.shared .align 8 .b8 _ZZ22simulation_step_kernelP2CAPdE7s_heads[2048];
	// demoted variable
	.shared .align 8 .b8 _ZZ22simulation_step_kernelP2CAPdE3s_K[2048];
	ld.param.u64 	%rd3, [_Z22simulation_step_kernelP2CAPd_param_0];
	ld.param.u64 	%rd2, [_Z22simulation_step_kernelP2CAPd_param_1];
	cvta.to.global.u64 	%rd1, %rd3;
	mov.u32 	%r9, %ctaid.x;
	mov.u32 	%r10, %ntid.x;
	mov.u32 	%r1, %tid.x;
	mad.lo.s32 	%r2, %r9, %r10, %r1;
	mov.u32 	%r11, %ctaid.y;
	mov.u32 	%r12, %ntid.y;
	mov.u32 	%r3, %tid.y;
	mad.lo.s32 	%r13, %r11, %r12, %r3;
	mad.lo.s32 	%r5, %r13, 100, %r2;
	ld.global.u64 	%rd4, [%rd1];
	cvta.to.global.u64 	%rd5, %rd4;
	mul.wide.u32 	%rd6, %r5, 8;
	add.s64 	%rd7, %rd5, %rd6;
	ld.global.f64 	%fd24, [%rd7];
	shl.b32 	%r14, %r3, 7;
	mov.u32 	%r15, _ZZ22simulation_step_kernelP2CAPdE7s_heads;
	add.s32 	%r6, %r15, %r14;
	shl.b32 	%r16, %r1, 3;
	add.s32 	%r7, %r6, %r16;
	st.shared.f64 	[%r7], %fd24;
	ld.global.u64 	%rd8, [%rd1+16];
	cvta.to.global.u64 	%rd9, %rd8;
	add.s64 	%rd10, %rd9, %rd6;
	ld.global.f64 	%fd25, [%rd10];
	mov.u32 	%r17, _ZZ22simulation_step_kernelP2CAPdE3s_K;
	add.s32 	%r18, %r17, %r14;
	add.s32 	%r8, %r18, %r16;
	st.shared.f64 	[%r8], %fd25;
	bar.sync 	0;
	max.u32 	%r19, %r2, %r13;
	setp.gt.u32 	%p1, %r19, 99;
	@%p1 bra 	$L__BB0_23;
	setp.eq.s32 	%p2, %r13, 0;
	@%p2 bra 	$L__BB0_23;
	setp.eq.s32 	%p3, %r13, 99;
	@%p3 bra 	$L__BB0_23;
	setp.eq.s32 	%p4, %r2, 0;
	mov.f64 	%fd49, 0d0000000000000000;
	@%p4 bra 	$L__BB0_8;
	setp.eq.s32 	%p5, %r1, 0;
	@%p5 bra 	$L__BB0_6;
	ld.shared.f64 	%fd27, [%r7+-8];
	ld.shared.f64 	%fd28, [%r7];
	sub.f64 	%fd48, %fd27, %fd28;
	bra.uni 	$L__BB0_7;
$L__BB0_6:
	ld.global.u64 	%rd11, [%rd1];
	cvta.to.global.u64 	%rd12, %rd11;
	add.s32 	%r20, %r5, -1;
	mul.wide.u32 	%rd13, %r20, 8;
	add.s64 	%rd14, %rd12, %rd13;
	ld.global.f64 	%fd29, [%rd14];
	ld.shared.f64 	%fd30, [%r6];
	sub.f64 	%fd48, %fd29, %fd30;
$L__BB0_7:
	ld.shared.f64 	%fd31, [%r8];
	mul.f64 	%fd32, %fd31, 0d4049000000000000;
	fma.rn.f64 	%fd49, %fd48, %fd32, 0d0000000000000000;
$L__BB0_8:
	setp.eq.s32 	%p6, %r3, 0;
	@%p6 bra 	$L__BB0_10;
	ld.shared.f64 	%fd33, [%r7+-128];
	ld.shared.f64 	%fd34, [%r7];
	sub.f64 	%fd50, %fd33, %fd34;
	bra.uni 	$L__BB0_11;
$L__BB0_10:
	ld.global.u64 	%rd15, [%rd1];
	cvta.to.global.u64 	%rd16, %rd15;
	add.s32 	%r21, %r5, -100;
	mul.wide.u32 	%rd17, %r21, 8;
	add.s64 	%rd18, %rd16, %rd17;
	ld.global.f64 	%fd35, [%rd18];
	add.s32 	%r24, %r15, %r16;
	ld.shared.f64 	%fd36, [%r24];
	sub.f64 	%fd50, %fd35, %fd36;
$L__BB0_11:
	ld.shared.f64 	%fd37, [%r8];
	mul.f64 	%fd9, %fd37, 0d4049000000000000;
	fma.rn.f64 	%fd52, %fd50, %fd9, %fd49;
	setp.gt.u32 	%p7, %r2, 98;
	@%p7 bra 	$L__BB0_16;
	setp.gt.u32 	%p8, %r1, 14;
	@%p8 bra 	$L__BB0_14;
	ld.shared.f64 	%fd51, [%r7+8];
	bra.uni 	$L__BB0_15;
$L__BB0_14:
	ld.global.u64 	%rd19, [%rd1];
	cvta.to.global.u64 	%rd20, %rd19;
	add.s64 	%rd22, %rd20, %rd6;
	ld.global.f64 	%fd51, [%rd22+8];
$L__BB0_15:
	ld.shared.f64 	%fd38, [%r7];
	sub.f64 	%fd39, %fd51, %fd38;
	fma.rn.f64 	%fd52, %fd39, %fd9, %fd52;
$L__BB0_16:
	setp.lt.u32 	%p9, %r13, 99;
	@%p9 bra 	$L__BB0_18;
	ld.shared.f64 	%fd54, [%r7];
	bra.uni 	$L__BB0_22;
$L__BB0_18:
	setp.gt.u32 	%p10, %r3, 14;
	@%p10 bra 	$L__BB0_20;
	ld.shared.f64 	%fd53, [%r7+128];
	bra.uni 	$L__BB0_21;
$L__BB0_20:
	ld.global.u64 	%rd23, [%rd1];
	cvta.to.global.u64 	%rd24, %rd23;
	add.s64 	%rd26, %rd24, %rd6;
	ld.global.f64 	%fd53, [%rd26+800];
$L__BB0_21:
	ld.shared.f64 	%fd54, [%r7];
	sub.f64 	%fd40, %fd53, %fd54;
	fma.rn.f64 	%fd52, %fd40, %fd9, %fd52;
$L__BB0_22:
	ld.global.u64 	%rd27, [%rd1+24];
	cvta.to.global.u64 	%rd28, %rd27;
	add.s64 	%rd30, %rd28, %rd6;
	ld.global.f64 	%fd41, [%rd30];
	sub.f64 	%fd42, %fd52, %fd41;
	mul.f64 	%fd43, %fd42, 0d40AF400000000000;
	ld.global.u64 	%rd31, [%rd1+8];
	cvta.to.global.u64 	%rd32, %rd31;
	add.s64 	%rd33, %rd32, %rd6;
	ld.global.f64 	%fd44, [%rd33];
	mul.f64 	%fd45, %fd44, 0d4059000000000000;
	div.rn.f64 	%fd46, %fd43, %fd45;
	add.f64 	%fd47, %fd54, %fd46;
	cvta.to.global.u64 	%rd34, %rd2;
	add.s64 	%rd35, %rd34, %rd6;
	st.global.f64 	[%rd35], %fd47;
$L__BB0_23:
	ret;

}


// ===== COMPILED SASS (sm_100) =====

	.target	sm_100

	.elftype	@"ET_EXEC"


//--------------------- .note.nv.tkinfo           --------------------------
	.section	.note.nv.tkinfo,"",@"SHT_NOTE"
	.sectionflags	@"SHF_NOTE_NV_TKINFO"
	.tkinfo
        /*0018*/ 	.word	0x00000002
        /*0030*/ 	.string	""
        /*0030*/ 	.string	"ptxas"
        /*0030*/ 	.string	"Cuda compilation tools, release 13.0, V13.0.88"
        /*0030*/ 	.string	"Build cuda_13.0.r13.0/compiler.36424714_0"
        /*0030*/ 	.string	"-arch sm_100 -m 64 "



//--------------------- .note.nv.cuinfo           --------------------------
	.section	.note.nv.cuinfo,"",@"SHT_NOTE"
	.sectionflags	@"SHF_NOTE_NV_CUINFO"
        /*0018*/ 	.short	0x0002
        /*001a*/ 	.short	0x0064
        /*001c*/ 	.short	0x0082
	.zero		2


//--------------------- .nv.info                  --------------------------
	.section	.nv.info,"",@"SHT_CUDA_INFO"
	.align	4


	//----- nvinfo : EIATTR_REGCOUNT
	.align		4
        /*0000*/ 	.byte	0x04, 0x2f
        /*0002*/ 	.short	(.L_1 - .L_0)
	.align		4
.L_0:
        /*0004*/ 	.word	index@(_Z22simulation_step_kernelP2CAPd)
        /*0008*/ 	.word	0x0000001c


	//----- nvinfo : EIATTR_FRAME_SIZE
	.align		4
.L_1:
        /*000c*/ 	.byte	0x04, 0x11
        /*000e*/ 	.short	(.L_3 - .L_2)
	.align		4
.L_2:
        /*0010*/ 	.word	index@($__internal_0_$__cuda_sm20_div_rn_f64_full)
        /*0014*/ 	.word	0x00000000


	//----- nvinfo : EIATTR_FRAME_SIZE
	.align		4
.L_3:
        /*0018*/ 	.byte	0x04, 0x11
        /*001a*/ 	.short	(.L_5 - .L_4)
	.align		4
.L_4:
        /*001c*/ 	.word	index@(_Z22simulation_step_kernelP2CAPd)
        /*0020*/ 	.word	0x00000000


	//----- nvinfo : EIATTR_MIN_STACK_SIZE
	.align		4
.L_5:
        /*0024*/ 	.byte	0x04, 0x12
        /*0026*/ 	.short	(.L_7 - .L_6)
	.align		4
.L_6:
        /*0028*/ 	.word	index@(_Z22simulation_step_kernelP2CAPd)
        /*002c*/ 	.word	0x00000000
.L_7:


//--------------------- .nv.compat                --------------------------
	.section	.nv.compat,"",@"SHT_CUDA_COMPAT_INFO"
	.align	4
        /*0000*/ 	.byte	0x02, 0x09, 0x00, 0x00, 0x02, 0x02, 0x01, 0x00, 0x02, 0x05, 0x05, 0x00, 0x03, 0x07, 0x01, 0x01
        /*0010*/ 	.byte	0x02, 0x03, 0x00, 0x00, 0x02, 0x06, 0x01, 0x00, 0x04, 0x0b, 0x08, 0x00, 0x01, 0x00, 0x00, 0x00
        /*0020*/ 	.byte	0x00, 0x00, 0x00, 0x00


//--------------------- .nv.info._Z22simulation_step_kernelP2CAPd --------------------------
	.section	.nv.info._Z22simulation_step_kernelP2CAPd,"",@"SHT_CUDA_INFO"
	.sectionflags	@""
	.align	4


	//----- nvinfo : EIATTR_CUDA_API_VERSION
	.align		4
        /*0000*/ 	.byte	0x04, 0x37
        /*0002*/ 	.short	(.L_9 - .L_8)
.L_8:
        /*0004*/ 	.word	0x00000082


	//----- nvinfo : EIATTR_KPARAM_INFO
	.align		4
.L_9:
        /*0008*/ 	.byte	0x04, 0x17
        /*000a*/ 	.short	(.L_11 - .L_10)
.L_10:
        /*000c*/ 	.word	0x00000000
        /*0010*/ 	.short	0x0001
        /*0012*/ 	.short	0x0008
        /*0014*/ 	.byte	0x00, 0xf5, 0x21, 0x00


	//----- nvinfo : EIATTR_KPARAM_INFO
	.align		4
.L_11:
        /*0018*/ 	.byte	0x04, 0x17
        /*001a*/ 	.short	(.L_13 - .L_12)
.L_12:
        /*001c*/ 	.word	0x00000000
        /*0020*/ 	.short	0x0000
        /*0022*/ 	.short	0x0000
        /*0024*/ 	.byte	0x00, 0xf5, 0x21, 0x00


	//----- nvinfo : EIATTR_SPARSE_MMA_MASK
	.align		4
.L_13:
        /*0028*/ 	.byte	0x03, 0x50
        /*002a*/ 	.short	0x0000


	//----- nvinfo : EIATTR_MAXREG_COUNT
	.align		4
        /*002c*/ 	.byte	0x03, 0x1b
        /*002e*/ 	.short	0x00ff


	//----- nvinfo : EIATTR_NUM_BARRIERS
	.align		4
        /*0030*/ 	.byte	0x02, 0x4c
        /*0032*/ 	.byte	0x01
	.zero		1


	//----- nvinfo : EIATTR_MERCURY_ISA_VERSION
	.align		4
        /*0034*/ 	.byte	0x03, 0x5f
        /*0036*/ 	.short	0x0101


	//----- nvinfo : EIATTR_VRC_CTA_INIT_COUNT
	.align		4
        /*0038*/ 	.byte	0x02, 0x4a
	.zero		1
	.zero		1


	//----- nvinfo : EIATTR_EXIT_INSTR_OFFSETS
	.align		4
        /*003c*/ 	.byte	0x04, 0x1c
        /*003e*/ 	.short	(.L_15 - .L_14)


	//   ....[0]....
.L_14:
        /*0040*/ 	.word	0x00000200


	//   ....[1]....
        /*0044*/ 	.word	0x00000220


	//   ....[2]....
        /*0048*/ 	.word	0x00000240


	//   ....[3]....
        /*004c*/ 	.word	0x00000830


	//----- nvinfo : EIATTR_CRS_STACK_SIZE
	.align		4
.L_15:
        /*0050*/ 	.byte	0x04, 0x1e
        /*0052*/ 	.short	(.L_17 - .L_16)
.L_16:
        /*0054*/ 	.word	0x00000000


	//----- nvinfo : EIATTR_CBANK_PARAM_SIZE
	.align		4
.L_17:
        /*0058*/ 	.byte	0x03, 0x19
        /*005a*/ 	.short	0x0010


	//----- nvinfo : EIATTR_PARAM_CBANK
	.align		4
        /*005c*/ 	.byte	0x04, 0x0a
        /*005e*/ 	.short	(.L_19 - .L_18)
	.align		4
.L_18:
        /*0060*/ 	.word	index@(.nv.constant0._Z22simulation_step_kernelP2CAPd)
        /*0064*/ 	.short	0x0380
        /*0066*/ 	.short	0x0010


	//----- nvinfo : EIATTR_SW_WAR
	.align		4
.L_19:
        /*0068*/ 	.byte	0x04, 0x36
        /*006a*/ 	.short	(.L_21 - .L_20)
.L_20:
        /*006c*/ 	.word	0x00000008
.L_21:


//--------------------- .nv.callgraph             --------------------------
	.section	.nv.callgraph,"",@"SHT_CUDA_CALLGRAPH"
	.align	4
	.sectionentsize	8
	.align		4
        /*0000*/ 	.word	0x00000000
	.align		4
        /*0004*/ 	.word	0xffffffff
	.align		4
        /*0008*/ 	.word	0x00000000
	.align		4
        /*000c*/ 	.word	0xfffffffe
	.align		4
        /*0010*/ 	.word	0x00000000
	.align		4
        /*0014*/ 	.word	0xfffffffd
	.align		4
        /*0018*/ 	.word	0x00000000
	.align		4
        /*001c*/ 	.word	0xfffffffc


//--------------------- .text._Z22simulation_step_kernelP2CAPd --------------------------
	.section	.text._Z22simulation_step_kernelP2CAPd,"ax",@progbits
	.align	128
        .global         _Z22simulation_step_kernelP2CAPd
        .type           _Z22simulation_step_kernelP2CAPd,@function
        .size           _Z22simulation_step_kernelP2CAPd,(.L_x_18 - _Z22simulation_step_kernelP2CAPd)
        .other          _Z22simulation_step_kernelP2CAPd,@"STO_CUDA_ENTRY STV_DEFAULT"
_Z22simulation_step_kernelP2CAPd:
.text._Z22simulation_step_kernelP2CAPd:
[----:B------:R-:W-:Y:S08]  /*0000*/  LDC R1, c[0x0][0x37c] ;  /* 0x0000df00ff017b82 */ /* 0x000ff00000000800 */
[----:B------:R-:W0:Y:S01]  /*0010*/  LDC.64 R2, c[0x0][0x380] ;  /* 0x0000e000ff027b82 */ /* 0x000e220000000a00 */
[----:B------:R-:W0:Y:S02]  /*0020*/  LDCU.64 UR8, c[0x0][0x358] ;  /* 0x00006b00ff0877ac */ /* 0x000e240008000a00 */
[----:B0-----:R-:W2:Y:S04]  /*0030*/  LDG.E.64 R4, desc[UR8][R2.64] ;  /* 0x0000000802047981 */ /* 0x001ea8000c1e1b00 */
[----:B------:R-:W3:Y:S01]  /*0040*/  LDG.E.64 R8, desc[UR8][R2.64+0x10] ;  /* 0x0000100802087981 */ /* 0x000ee2000c1e1b00 */
[----:B------:R-:W0:Y:S01]  /*0050*/  LDC R7, c[0x0][0x360] ;  /* 0x0000d800ff077b82 */ /* 0x000e220000000800 */
[----:B------:R-:W0:Y:S01]  /*0060*/  S2R R10, SR_TID.X ;  /* 0x00000000000a7919 */ /* 0x000e220000002100 */
[----:B------:R-:W1:Y:S06]  /*0070*/  S2R R6, SR_TID.Y ;  /* 0x0000000000067919 */ /* 0x000e6c0000002200 */
[----:B------:R-:W0:Y:S08]  /*0080*/  S2UR UR4, SR_CTAID.X ;  /* 0x00000000000479c3 */ /* 0x000e300000002500 */
[----:B------:R-:W1:Y:S08]  /*0090*/  S2UR UR5, SR_CTAID.Y ;  /* 0x00000000000579c3 */ /* 0x000e700000002600 */
[----:B------:R-:W1:Y:S01]  /*00a0*/  LDC R11, c[0x0][0x364] ;  /* 0x0000d900ff0b7b82 */ /* 0x000e620000000800 */
[----:B0-----:R-:W-:-:S02]  /*00b0*/  IMAD R16, R7, UR4, R10 ;  /* 0x0000000407107c24 */ /* 0x001fc4000f8e020a */
[----:B-1----:R-:W-:-:S04]  /*00c0*/  IMAD R11, R11, UR5, R6 ;  /* 0x000000050b0b7c24 */ /* 0x002fc8000f8e0206 */
[----:B------:R-:W-:-:S04]  /*00d0*/  IMAD R0, R11, 0x64, R16 ;  /* 0x000000640b007824 */ /* 0x000fc800078e0210 */
[----:B--2---:R-:W-:-:S04]  /*00e0*/  IMAD.WIDE.U32 R4, R0, 0x8, R4 ;  /* 0x0000000800047825 */ /* 0x004fc800078e0004 */
[----:B---3--:R-:W-:Y:S02]  /*00f0*/  IMAD.WIDE.U32 R8, R0, 0x8, R8 ;  /* 0x0000000800087825 */ /* 0x008fe400078e0008 */
[----:B------:R-:W2:Y:S04]  /*0100*/  LDG.E.64 R4, desc[UR8][R4.64] ;  /* 0x0000000804047981 */ /* 0x000ea8000c1e1b00 */
[----:B------:R-:W3:Y:S01]  /*0110*/  LDG.E.64 R8, desc[UR8][R8.64] ;  /* 0x0000000808087981 */ /* 0x000ee2000c1e1b00 */
[----:B------:R-:W0:Y:S01]  /*0120*/  S2UR UR6, SR_CgaCtaId ;  /* 0x00000000000679c3 */ /* 0x000e220000008800 */
[----:B------:R-:W-:Y:S01]  /*0130*/  UMOV UR4, 0x400 ;  /* 0x0000040000047882 */ /* 0x000fe20000000000 */
[----:B------:R-:W-:Y:S01]  /*0140*/  VIMNMX.U32 R7, PT, PT, R16, R11, !PT ;  /* 0x0000000b10077248 */ /* 0x000fe20007fe0000 */
[----:B------:R-:W-:-:S03]  /*0150*/  UIADD3 UR5, UPT, UPT, UR4, 0x800, URZ ;  /* 0x0000080004057890 */ /* 0x000fc6000fffe0ff */
[----:B------:R-:W-:Y:S01]  /*0160*/  ISETP.GT.U32.AND P0, PT, R7, 0x63, PT ;  /* 0x000000630700780c */ /* 0x000fe20003f04070 */
[----:B0-----:R-:W-:Y:S02]  /*0170*/  ULEA UR4, UR6, UR4, 0x18 ;  /* 0x0000000406047291 */ /* 0x001fe4000f8ec0ff */
[----:B------:R-:W-:-:S04]  /*0180*/  ULEA UR5, UR6, UR5, 0x18 ;  /* 0x0000000506057291 */ /* 0x000fc8000f8ec0ff */
[C---:B------:R-:W-:Y:S02]  /*0190*/  LEA R19, R6.reuse, UR4, 0x7 ;  /* 0x0000000406137c11 */ /* 0x040fe4000f8e38ff */
[----:B------:R-:W-:-:S03]  /*01a0*/  LEA R13, R6, UR5, 0x7 ;  /* 0x00000005060d7c11 */ /* 0x000fc6000f8e38ff */
[C---:B------:R-:W-:Y:S02]  /*01b0*/  IMAD R7, R10.reuse, 0x8, R19 ;  /* 0x000000080a077824 */ /* 0x040fe400078e0213 */
[----:B------:R-:W-:-:S03]  /*01c0*/  IMAD R18, R10, 0x8, R13 ;  /* 0x000000080a127824 */ /* 0x000fc600078e020d */
[----:B--2---:R0:W-:Y:S04]  /*01d0*/  STS.64 [R7], R4 ;  /* 0x0000000407007388 */ /* 0x0041e80000000a00 */
[----:B---3--:R0:W-:Y:S01]  /*01e0*/  STS.64 [R18], R8 ;  /* 0x0000000812007388 */ /* 0x0081e20000000a00 */
[----:B------:R-:W-:Y:S06]  /*01f0*/  BAR.SYNC.DEFER_BLOCKING 0x0 ;  /* 0x0000000000007b1d */ /* 0x000fec0000010000 */
[----:B------:R-:W-:Y:S05]  /*0200*/  @P0 EXIT ;  /* 0x000000000000094d */ /* 0x000fea0003800000 */
[----:B------:R-:W-:-:S13]  /*0210*/  ISETP.NE.AND P0, PT, R11, RZ, PT ;  /* 0x000000ff0b00720c */ /* 0x000fda0003f05270 */
[----:B------:R-:W-:Y:S05]  /*0220*/  @!P0 EXIT ;  /* 0x000000000000894d */ /* 0x000fea0003800000 */
[----:B------:R-:W-:-:S13]  /*0230*/  ISETP.NE.AND P0, PT, R11, 0x63, PT ;  /* 0x000000630b00780c */ /* 0x000fda0003f05270 */
[----:B------:R-:W-:Y:S05]  /*0240*/  @!P0 EXIT ;  /* 0x000000000000894d */ /* 0x000fea0003800000 */
[----:B------:R-:W-:Y:S01]  /*0250*/  ISETP.NE.AND P1, PT, R6, RZ, PT ;  /* 0x000000ff0600720c */ /* 0x000fe20003f25270 */
[----:B------:R-:W-:-:S12]  /*0260*/  LDS.64 R14, [R18] ;  /* 0x00000000120e7984 */ /* 0x000fd80000000a00 */
[----:B------:R-:W2:Y:S01]  /*0270*/  @!P1 LDG.E.64 R22, desc[UR8][R2.64] ;  /* 0x0000000802169981 */ /* 0x000ea2000c1e1b00 */
[----:B0-----:R-:W-:Y:S01]  /*0280*/  @!P1 VIADD R5, R0, 0xffffff9c ;  /* 0xffffff9c00059836 */ /* 0x001fe20000000000 */
[----:B------:R-:W-:Y:S02]  /*0290*/  @!P1 LEA R17, R10, UR4, 0x3 ;  /* 0x000000040a119c11 */ /* 0x000fe4000f8e18ff */
[----:B------:R-:W-:Y:S04]  /*02a0*/  @P1 LDS.64 R20, [R7] ;  /* 0x0000000007141984 */ /* 0x000fe80000000a00 */
[----:B------:R-:W-:Y:S01]  /*02b0*/  @!P1 LDS.64 R12, [R17] ;  /* 0x00000000110c9984 */ /* 0x000fe20000000a00 */
[----:B--2---:R-:W-:-:S03]  /*02c0*/  @!P1 IMAD.WIDE.U32 R22, R5, 0x8, R22 ;  /* 0x0000000805169825 */ /* 0x004fc600078e0016 */
[----:B------:R-:W0:Y:S04]  /*02d0*/  @P1 LDS.64 R4, [R7+-0x80] ;  /* 0xffff800007041984 */ /* 0x000e280000000a00 */
[----:B------:R-:W2:Y:S01]  /*02e0*/  @!P1 LDG.E.64 R8, desc[UR8][R22.64] ;  /* 0x0000000816089981 */ /* 0x000ea2000c1e1b00 */
[C---:B------:R-:W-:Y:S01]  /*02f0*/  ISETP.NE.AND P0, PT, R16.reuse, RZ, PT ;  /* 0x000000ff1000720c */ /* 0x040fe20003f05270 */
[----:B------:R-:W-:Y:S01]  /*0300*/  BSSY.RECONVERGENT B0, `(.L_x_0) ;  /* 0x0000014000007945 */ /* 0x000fe20003800200 */
[----:B------:R-:W-:Y:S01]  /*0310*/  ISETP.GT.U32.AND P2, PT, R16, 0x62, PT ;  /* 0x000000621000780c */ /* 0x000fe20003f44070 */
[----:B0-----:R-:W-:Y:S02]  /*0320*/  @P1 DADD R4, -R20, R4 ;  /* 0x0000000014041229 */ /* 0x001fe40000000104 */
[----:B--2---:R-:W-:-:S02]  /*0330*/  @!P1 DADD R4, R8, -R12 ;  /* 0x0000000008049229 */ /* 0x004fc4000000080c */
[----:B------:R-:W-:Y:S01]  /*0340*/  DMUL R8, R14, 50 ;  /* 0x404900000e087828 */ /* 0x000fe20000000000 */
[----:B------:R-:W-:-:S05]  /*0350*/  CS2R R12, SRZ ;  /* 0x00000000000c7805 */ /* 0x000fca000001ff00 */
[----:B------:R-:W-:Y:S05]  /*0360*/  @!P0 BRA `(.L_x_1) ;  /* 0x0000000000348947 */ /* 0x000fea0003800000 */
[----:B------:R-:W-:Y:S01]  /*0370*/  ISETP.NE.AND P0, PT, R10, RZ, PT ;  /* 0x000000ff0a00720c */ /* 0x000fe20003f05270 */
[----:B------:R-:W-:-:S12]  /*0380*/  LDS.64 R20, [R18] ;  /* 0x0000000012147984 */ /* 0x000fd80000000a00 */
[----:B------:R-:W2:Y:S01]  /*0390*/  @!P0 LDG.E.64 R12, desc[UR8][R2.64] ;  /* 0x00000008020c8981 */ /* 0x000ea2000c1e1b00 */
[----:B------:R-:W-:-:S03]  /*03a0*/  @!P0 VIADD R25, R0, 0xffffffff ;  /* 0xffffffff00198836 */ /* 0x000fc60000000000 */
[----:B------:R-:W-:Y:S04]  /*03b0*/  @P0 LDS.64 R14, [R7+-0x8] ;  /* 0xfffff800070e0984 */ /* 0x000fe80000000a00 */
[----:B------:R-:W0:Y:S04]  /*03c0*/  @P0 LDS.64 R16, [R7] ;  /* 0x0000000007100984 */ /* 0x000e280000000a00 */
[----:B------:R-:W1:Y:S01]  /*03d0*/  @!P0 LDS.64 R22, [R19] ;  /* 0x0000000013168984 */ /* 0x000e620000000a00 */
[----:B--2---:R-:W-:-:S05]  /*03e0*/  @!P0 IMAD.WIDE.U32 R24, R25, 0x8, R12 ;  /* 0x0000000819188825 */ /* 0x004fca00078e000c */
[----:B------:R-:W1:Y:S01]  /*03f0*/  @!P0 LDG.E.64 R12, desc[UR8][R24.64] ;  /* 0x00000008180c8981 */ /* 0x000e62000c1e1b00 */
[----:B0-----:R-:W-:Y:S02]  /*0400*/  @P0 DADD R14, R14, -R16 ;  /* 0x000000000e0e0229 */ /* 0x001fe40000000810 */
[----:B------:R-:W-:Y:S02]  /*0410*/  DMUL R20, R20, 50 ;  /* 0x4049000014147828 */ /* 0x000fe40000000000 */
[----:B-1----:R-:W-:-:S08]  /*0420*/  @!P0 DADD R14, R12, -R22 ;  /* 0x000000000c0e8229 */ /* 0x002fd00000000816 */
[----:B------:R-:W-:-:S11]  /*0430*/  DFMA R12, R20, R14, RZ ;  /* 0x0000000e140c722b */ /* 0x000fd600000000ff */
.L_x_1:
[----:B------:R-:W-:Y:S05]  /*0440*/  BSYNC.RECONVERGENT B0 ;  /* 0x0000000000007941 */ /* 0x000fea0003800200 */
.L_x_0:
[----:B------:R-:W-:Y:S01]  /*0450*/  BSSY.RECONVERGENT B0, `(.L_x_2) ;  /* 0x000000e000007945 */ /* 0x000fe20003800200 */
[----:B------:R-:W-:-:S03]  /*0460*/  DFMA R12, R8, R4, R12 ;  /* 0x00000004080c722b */ /* 0x000fc6000000000c */
[----:B------:R-:W-:Y:S08]  /*0470*/  @P2 BRA `(.L_x_3) ;  /* 0x00000000002c2947 */ /* 0x000ff00003800000 */
[----:B------:R-:W-:Y:S01]  /*0480*/  ISETP.GT.U32.AND P0, PT, R10, 0xe, PT ;  /* 0x0000000e0a00780c */ /* 0x000fe20003f04070 */
[----:B------:R0:W1:Y:S01]  /*0490*/  LDS.64 R14, [R7] ;  /* 0x00000000070e7984 */ /* 0x0000620000000a00 */
[----:B------:R-:W-:Y:S11]  /*04a0*/  BSSY.RECONVERGENT B1, `(.L_x_4) ;  /* 0x0000006000017945 */ /* 0x000ff60003800200 */
[----:B------:R0:W2:Y:S01]  /*04b0*/  @!P0 LDS.64 R4, [R7+0x8] ;  /* 0x0000080007048984 */ /* 0x0000a20000000a00 */
[----:B------:R-:W-:Y:S05]  /*04c0*/  @!P0 BRA `(.L_x_5) ;  /* 0x00000000000c8947 */ /* 0x000fea0003800000 */
[----:B--2---:R-:W2:Y:S02]  /*04d0*/  LDG.E.64 R4, desc[UR8][R2.64] ;  /* 0x0000000802047981 */ /* 0x004ea4000c1e1b00 */
[----:B--2---:R-:W-:-:S06]  /*04e0*/  IMAD.WIDE.U32 R4, R0, 0x8, R4 ;  /* 0x0000000800047825 */ /* 0x004fcc00078e0004 */
[----:B------:R-:W5:Y:S02]  /*04f0*/  LDG.E.64 R4, desc[UR8][R4.64+0x8] ;  /* 0x0000080804047981 */ /* 0x000f64000c1e1b00 */
.L_x_5:
[----:B------:R-:W-:Y:S05]  /*0500*/  BSYNC.RECONVERGENT B1 ;  /* 0x0000000000017941 */ /* 0x000fea0003800200 */
.L_x_4:
[----:B-12--5:R-:W-:-:S08]  /*0510*/  DADD R4, -R14, R4 ;  /* 0x000000000e047229 */ /* 0x026fd00000000104 */
[----:B------:R-:W-:-:S11]  /*0520*/  DFMA R12, R8, R4, R12 ;  /* 0x00000004080c722b */ /* 0x000fd6000000000c */
.L_x_3:
[----:B------:R-:W-:Y:S05]  /*0530*/  BSYNC.RECONVERGENT B0 ;  /* 0x0000000000007941 */ /* 0x000fea0003800200 */
.L_x_2:
[----:B------:R-:W-:Y:S01]  /*0540*/  ISETP.GE.U32.AND P0, PT, R11, 0x63, PT ;  /* 0x000000630b00780c */ /* 0x000fe20003f06070 */
[----:B------:R-:W-:-:S12]  /*0550*/  BSSY.RECONVERGENT B0, `(.L_x_6) ;  /* 0x000000e000007945 */ /* 0x000fd80003800200 */
[----:B------:R1:W2:Y:S01]  /*0560*/  @P0 LDS.64 R4, [R7] ;  /* 0x0000000007040984 */ /* 0x0002a20000000a00 */
[----:B------:R-:W-:Y:S05]  /*0570*/  @P0 BRA `(.L_x_7) ;  /* 0x00000000002c0947 */ /* 0x000fea0003800000 */
[----:B------:R-:W-:Y:S01]  /*0580*/  ISETP.GT.U32.AND P0, PT, R6, 0xe, PT ;  /* 0x0000000e0600780c */ /* 0x000fe20003f04070 */
[----:B--2---:R2:W3:Y:S01]  /*0590*/  LDS.64 R4, [R7] ;  /* 0x0000000007047984 */ /* 0x0044e20000000a00 */
[----:B------:R-:W-:Y:S11]  /*05a0*/  BSSY.RECONVERGENT B1, `(.L_x_8) ;  /* 0x0000006000017945 */ /* 0x000ff60003800200 */
[----:B------:R2:W4:Y:S01]  /*05b0*/  @!P0 LDS.64 R10, [R7+0x80] ;  /* 0x00008000070a8984 */ /* 0x0005220000000a00 */
[----:B------:R-:W-:Y:S05]  /*05c0*/  @!P0 BRA `(.L_x_9) ;  /* 0x00000000000c8947 */ /* 0x000fea0003800000 */
[----:B012---:R-:W2:Y:S02]  /*05d0*/  LDG.E.64 R6, desc[UR8][R2.64] ;  /* 0x0000000802067981 */ /* 0x007ea4000c1e1b00 */
[----:B--2---:R-:W-:-:S05]  /*05e0*/  IMAD.WIDE.U32 R6, R0, 0x8, R6 ;  /* 0x0000000800067825 */ /* 0x004fca00078e0006 */
[----:B----4-:R0:W5:Y:S02]  /*05f0*/  LDG.E.64 R10, desc[UR8][R6.64+0x320] ;  /* 0x00032008060a7981 */ /* 0x010164000c1e1b00 */
.L_x_9:
[----:B------:R-:W-:Y:S05]  /*0600*/  BSYNC.RECONVERGENT B1 ;  /* 0x0000000000017941 */ /* 0x000fea0003800200 */
.L_x_8:
[----:B---345:R-:W-:-:S08]  /*0610*/  DADD R10, -R4, R10 ;  /* 0x00000000040a7229 */ /* 0x038fd0000000010a */
[----:B------:R-:W-:-:S11]  /*0620*/  DFMA R12, R8, R10, R12 ;  /* 0x0000000a080c722b */ /* 0x000fd6000000000c */
.L_x_7:
[----:B------:R-:W-:Y:S05]  /*0630*/  BSYNC.RECONVERGENT B0 ;  /* 0x0000000000007941 */ /* 0x000fea0003800200 */
.L_x_6:
[----:B------:R-:W3:Y:S04]  /*0640*/  LDG.E.64 R8, desc[UR8][R2.64+0x8] ;  /* 0x0000080802087981 */ /* 0x000ee8000c1e1b00 */
[----:B012---:R-:W2:Y:S01]  /*0650*/  LDG.E.64 R6, desc[UR8][R2.64+0x18] ;  /* 0x0000180802067981 */ /* 0x007ea2000c1e1b00 */
[----:B---3--:R-:W-:-:S06]  /*0660*/  IMAD.WIDE.U32 R14, R0, 0x8, R8 ;  /* 0x00000008000e7825 */ /* 0x008fcc00078e0008 */
[----:B------:R-:W3:Y:S01]  /*0670*/  LDG.E.64 R14, desc[UR8][R14.64] ;  /* 0x000000080e0e7981 */ /* 0x000ee2000c1e1b00 */
[----:B--2---:R-:W-:-:S06]  /*0680*/  IMAD.WIDE.U32 R10, R0, 0x8, R6 ;  /* 0x00000008000a7825 */ /* 0x004fcc00078e0006 */
[----:B------:R-:W2:Y:S01]  /*0690*/  LDG.E.64 R10, desc[UR8][R10.64] ;  /* 0x000000080a0a7981 */ /* 0x000ea2000c1e1b00 */
[----:B------:R-:W-:Y:S01]  /*06a0*/  IMAD.MOV.U32 R8, RZ, RZ, 0x1 ;  /* 0x00000001ff087424 */ /* 0x000fe200078e00ff */
[----:B------:R-:W-:Y:S01]  /*06b0*/  BSSY.RECONVERGENT B0, `(.L_x_10) ;  /* 0x0000013000007945 */ /* 0x000fe20003800200 */
[----:B---3--:R-:W-:-:S06]  /*06c0*/  DMUL R6, R14, 100 ;  /* 0x405900000e067828 */ /* 0x008fcc0000000000 */
[----:B------:R-:W0:Y:S02]  /*06d0*/  MUFU.RCP64H R9, R7 ;  /* 0x0000000700097308 */ /* 0x000e240000001800 */
[----:B0-----:R-:W-:-:S08]  /*06e0*/  DFMA R16, -R6, R8, 1 ;  /* 0x3ff000000610742b */ /* 0x001fd00000000108 */
[----:B------:R-:W-:-:S08]  /*06f0*/  DFMA R16, R16, R16, R16 ;  /* 0x000000101010722b */ /* 0x000fd00000000010 */
[----:B------:R-:W-:Y:S02]  /*0700*/  DFMA R16, R8, R16, R8 ;  /* 0x000000100810722b */ /* 0x000fe40000000008 */
[----:B--2---:R-:W-:-:S06]  /*0710*/  DADD R8, -R10, R12 ;  /* 0x000000000a087229 */ /* 0x004fcc000000010c */
[----:B------:R-:W-:Y:S02]  /*0720*/  DFMA R2, -R6, R16, 1 ;  /* 0x3ff000000602742b */ /* 0x000fe40000000110 */
[----:B------:R-:W-:-:S06]  /*0730*/  DMUL R8, R8, 4000 ;  /* 0x40af400008087828 */ /* 0x000fcc0000000000 */
[----:B------:R-:W-:-:S04]  /*0740*/  DFMA R2, R16, R2, R16 ;  /* 0x000000021002722b */ /* 0x000fc80000000010 */
[----:B------:R-:W-:-:S04]  /*0750*/  FSETP.GEU.AND P1, PT, |R9|, 6.5827683646048100446e-37, PT ;  /* 0x036000000900780b */ /* 0x000fc80003f2e200 */
[----:B------:R-:W-:-:S08]  /*0760*/  DMUL R10, R8, R2 ;  /* 0x00000002080a7228 */ /* 0x000fd00000000000 */
[----:B------:R-:W-:-:S08]  /*0770*/  DFMA R12, -R6, R10, R8 ;  /* 0x0000000a060c722b */ /* 0x000fd00000000108 */
[----:B------:R-:W-:-:S10]  /*0780*/  DFMA R2, R2, R12, R10 ;  /* 0x0000000c0202722b */ /* 0x000fd4000000000a */
[----:B------:R-:W-:-:S05]  /*0790*/  FFMA R10, RZ, R7, R3 ;  /* 0x00000007ff0a7223 */ /* 0x000fca0000000003 */
[----:B------:R-:W-:-:S13]  /*07a0*/  FSETP.GT.AND P0, PT, |R10|, 1.469367938527859385e-39, PT ;  /* 0x001000000a00780b */ /* 0x000fda0003f04200 */
[----:B------:R-:W-:Y:S05]  /*07b0*/  @P0 BRA P1, `(.L_x_11) ;  /* 0x0000000000080947 */ /* 0x000fea0000800000 */
[----:B------:R-:W-:-:S07]  /*07c0*/  MOV R12, 0x7e0 ;  /* 0x000007e0000c7802 */ /* 0x000fce0000000f00 */
[----:B------:R-:W-:Y:S05]  /*07d0*/  CALL.REL.NOINC `($__internal_0_$__cuda_sm20_div_rn_f64_full) ;  /* 0x0000000000187944 */ /* 0x000fea0003c00000 */
.L_x_11:
[----:B------:R-:W-:Y:S05]  /*07e0*/  BSYNC.RECONVERGENT B0 ;  /* 0x0000000000007941 */ /* 0x000fea0003800200 */
.L_x_10:
[----:B------:R-:W0:Y:S01]  /*07f0*/  LDC.64 R6, c[0x0][0x388] ;  /* 0x0000e200ff067b82 */ /* 0x000e220000000a00 */
[----:B------:R-:W-:Y:S01]  /*0800*/  DADD R2, R2, R4 ;  /* 0x0000000002027229 */ /* 0x000fe20000000004 */
[----:B0-----:R-:W-:-:S06]  /*0810*/  IMAD.WIDE.U32 R4, R0, 0x8, R6 ;  /* 0x0000000800047825 */ /* 0x001fcc00078e0006 */
[----:B------:R-:W-:Y:S01]  /*0820*/  STG.E.64 desc[UR8][R4.64], R2 ;  /* 0x0000000204007986 */ /* 0x000fe2000c101b08 */
[----:B------:R-:W-:Y:S05]  /*0830*/  EXIT ;  /* 0x000000000000794d */ /* 0x000fea0003800000 */
        .weak           $__internal_0_$__cuda_sm20_div_rn_f64_full
        .type           $__internal_0_$__cuda_sm20_div_rn_f64_full,@function
        .size           $__internal_0_$__cuda_sm20_div_rn_f64_full,(.L_x_18 - $__internal_0_$__cuda_sm20_div_rn_f64_full)
$__internal_0_$__cuda_sm20_div_rn_f64_full:
[C---:B------:R-:W-:Y:S01]  /*0840*/  FSETP.GEU.AND P0, PT, |R7|.reuse, 1.469367938527859385e-39, PT ;  /* 0x001000000700780b */ /* 0x040fe20003f0e200 */
[----:B------:R-:W-:Y:S01]  /*0850*/  IMAD.MOV.U32 R10, RZ, RZ, 0x1 ;  /* 0x00000001ff0a7424 */ /* 0x000fe200078e00ff */
[----:B------:R-:W-:Y:S01]  /*0860*/  LOP3.LUT R2, R7, 0x800fffff, RZ, 0xc0, !PT ;  /* 0x800fffff07027812 */ /* 0x000fe200078ec0ff */
[----:B------:R-:W-:Y:S01]  /*0870*/  BSSY.RECONVERGENT B1, `(.L_x_12) ;  /* 0x0000055000017945 */ /* 0x000fe20003800200 */
[C---:B------:R-:W-:Y:S02]  /*0880*/  FSETP.GEU.AND P2, PT, |R9|.reuse, 1.469367938527859385e-39, PT ;  /* 0x001000000900780b */ /* 0x040fe40003f4e200 */
[----:B------:R-:W-:Y:S01]  /*0890*/  LOP3.LUT R3, R2, 0x3ff00000, RZ, 0xfc, !PT ;  /* 0x3ff0000002037812 */ /* 0x000fe200078efcff */
[----:B------:R-:W-:Y:S01]  /*08a0*/  IMAD.MOV.U32 R2, RZ, RZ, R6 ;  /* 0x000000ffff027224 */ /* 0x000fe200078e0006 */
[----:B------:R-:W-:Y:S02]  /*08b0*/  LOP3.LUT R13, R9, 0x7ff00000, RZ, 0xc0, !PT ;  /* 0x7ff00000090d7812 */ /* 0x000fe400078ec0ff */
[----:B------:R-:W-:-:S03]  /*08c0*/  LOP3.LUT R16, R7, 0x7ff00000, RZ, 0xc0, !PT ;  /* 0x7ff0000007107812 */ /* 0x000fc600078ec0ff */
[----:B------:R-:W-:Y:S01]  /*08d0*/  @!P0 DMUL R2, R6, 8.98846567431157953865e+307 ;  /* 0x7fe0000006028828 */ /* 0x000fe20000000000 */
[----:B------:R-:W-:-:S03]  /*08e0*/  ISETP.GE.U32.AND P1, PT, R13, R16, PT ;  /* 0x000000100d00720c */ /* 0x000fc60003f26070 */
[----:B------:R-:W-:Y:S02]  /*08f0*/  @!P2 LOP3.LUT R20, R7, 0x7ff00000, RZ, 0xc0, !PT ;  /* 0x7ff000000714a812 */ /* 0x000fe400078ec0ff */
[----:B------:R-:W0:Y:S02]  /*0900*/  MUFU.RCP64H R11, R3 ;  /* 0x00000003000b7308 */ /* 0x000e240000001800 */
[----:B------:R-:W-:Y:S01]  /*0910*/  @!P2 ISETP.GE.U32.AND P3, PT, R13, R20, PT ;  /* 0x000000140d00a20c */ /* 0x000fe20003f66070 */
[----:B------:R-:W-:Y:S01]  /*0920*/  @!P2 IMAD.MOV.U32 R20, RZ, RZ, RZ ;  /* 0x000000ffff14a224 */ /* 0x000fe200078e00ff */
[----:B0-----:R-:W-:-:S08]  /*0930*/  DFMA R14, R10, -R2, 1 ;  /* 0x3ff000000a0e742b */ /* 0x001fd00000000802 */
[----:B------:R-:W-:Y:S01]  /*0940*/  DFMA R18, R14, R14, R14 ;  /* 0x0000000e0e12722b */ /* 0x000fe2000000000e */
[----:B------:R-:W-:-:S05]  /*0950*/  IMAD.MOV.U32 R14, RZ, RZ, 0x1ca00000 ;  /* 0x1ca00000ff0e7424 */ /* 0x000fca00078e00ff */
[C---:B------:R-:W-:Y:S02]  /*0960*/  @!P2 SEL R15, R14.reuse, 0x63400000, !P3 ;  /* 0x634000000e0fa807 */ /* 0x040fe40005800000 */
[----:B------:R-:W-:Y:S01]  /*0970*/  DFMA R18, R10, R18, R10 ;  /* 0x000000120a12722b */ /* 0x000fe2000000000a */
[----:B------:R-:W-:Y:S01]  /*0980*/  SEL R11, R14, 0x63400000, !P1 ;  /* 0x634000000e0b7807 */ /* 0x000fe20004800000 */
[----:B------:R-:W-:Y:S01]  /*0990*/  IMAD.MOV.U32 R10, RZ, RZ, R8 ;  /* 0x000000ffff0a7224 */ /* 0x000fe200078e0008 */
[--C-:B------:R-:W-:Y:S02]  /*09a0*/  @!P2 LOP3.LUT R15, R15, 0x80000000, R9.reuse, 0xf8, !PT ;  /* 0x800000000f0fa812 */ /* 0x100fe400078ef809 */
[----:B------:R-:W-:Y:S02]  /*09b0*/  LOP3.LUT R11, R11, 0x800fffff, R9, 0xf8, !PT ;  /* 0x800fffff0b0b7812 */ /* 0x000fe400078ef809 */
[----:B------:R-:W-:Y:S01]  /*09c0*/  @!P2 LOP3.LUT R21, R15, 0x100000, RZ, 0xfc, !PT ;  /* 0x001000000f15a812 */ /* 0x000fe200078efcff */
[----:B------:R-:W-:-:S05]  /*09d0*/  DFMA R22, R18, -R2, 1 ;  /* 0x3ff000001216742b */ /* 0x000fca0000000802 */
[----:B------:R-:W-:-:S03]  /*09e0*/  @!P2 DFMA R10, R10, 2, -R20 ;  /* 0x400000000a0aa82b */ /* 0x000fc60000000814 */
[----:B------:R-:W-:Y:S01]  /*09f0*/  DFMA R18, R18, R22, R18 ;  /* 0x000000161212722b */ /* 0x000fe20000000012 */
[----:B------:R-:W-:Y:S02]  /*0a00*/  IMAD.MOV.U32 R23, RZ, RZ, R13 ;  /* 0x000000ffff177224 */ /* 0x000fe400078e000d */
[----:B------:R-:W-:Y:S01]  /*0a10*/  IMAD.MOV.U32 R22, RZ, RZ, R16 ;  /* 0x000000ffff167224 */ /* 0x000fe200078e0010 */
[----:B------:R-:W-:-:S03]  /*0a20*/  @!P0 LOP3.LUT R22, R3, 0x7ff00000, RZ, 0xc0, !PT ;  /* 0x7ff0000003168812 */ /* 0x000fc600078ec0ff */
[----:B------:R-:W-:Y:S01]  /*0a30*/  @!P2 LOP3.LUT R23, R11, 0x7ff00000, RZ, 0xc0, !PT ;  /* 0x7ff000000b17a812 */ /* 0x000fe200078ec0ff */
[----:B------:R-:W-:Y:S01]  /*0a40*/  DMUL R20, R18, R10 ;  /* 0x0000000a12147228 */ /* 0x000fe20000000000 */
[----:B------:R-:W-:-:S03]  /*0a50*/  VIADD R24, R22, 0xffffffff ;  /* 0xffffffff16187836 */ /* 0x000fc60000000000 */
[----:B------:R-:W-:-:S04]  /*0a60*/  VIADD R15, R23, 0xffffffff ;  /* 0xffffffff170f7836 */ /* 0x000fc80000000000 */
[----:B------:R-:W-:Y:S01]  /*0a70*/  DFMA R16, R20, -R2, R10 ;  /* 0x800000021410722b */ /* 0x000fe2000000000a */
[----:B------:R-:W-:-:S04]  /*0a80*/  ISETP.GT.U32.AND P0, PT, R15, 0x7feffffe, PT ;  /* 0x7feffffe0f00780c */ /* 0x000fc80003f04070 */
[----:B------:R-:W-:-:S03]  /*0a90*/  ISETP.GT.U32.OR P0, PT, R24, 0x7feffffe, P0 ;  /* 0x7feffffe1800780c */ /* 0x000fc60000704470 */
[----:B------:R-:W-:-:S10]  /*0aa0*/  DFMA R16, R18, R16, R20 ;  /* 0x000000101210722b */ /* 0x000fd40000000014 */
[----:B------:R-:W-:Y:S05]  /*0ab0*/  @P0 BRA `(.L_x_13) ;  /* 0x00000000006c0947 */ /* 0x000fea0003800000 */
[----:B------:R-:W-:-:S04]  /*0ac0*/  LOP3.LUT R18, R7, 0x7ff00000, RZ, 0xc0, !PT ;  /* 0x7ff0000007127812 */ /* 0x000fc800078ec0ff */
[CC--:B------:R-:W-:Y:S02]  /*0ad0*/  VIADDMNMX R8, R13.reuse, -R18.reuse, 0xb9600000, !PT ;  /* 0xb96000000d087446 */ /* 0x0c0fe40007800912 */
[----:B------:R-:W-:Y:S02]  /*0ae0*/  ISETP.GE.U32.AND P0, PT, R13, R18, PT ;  /* 0x000000120d00720c */ /* 0x000fe40003f06070 */
[----:B------:R-:W-:Y:S02]  /*0af0*/  VIMNMX R8, PT, PT, R8, 0x46a00000, PT ;  /* 0x46a0000008087848 */ /* 0x000fe40003fe0100 */
[----:B------:R-:W-:-:S05]  /*0b00*/  SEL R13, R14, 0x63400000, !P0 ;  /* 0x634000000e0d7807 */ /* 0x000fca0004000000 */
[----:B------:R-:W-:Y:S02]  /*0b10*/  IMAD.IADD R13, R8, 0x1, -R13 ;  /* 0x00000001080d7824 */ /* 0x000fe400078e0a0d */
[----:B------:R-:W-:Y:S02]  /*0b20*/  IMAD.MOV.U32 R8, RZ, RZ, RZ ;  /* 0x000000ffff087224 */ /* 0x000fe400078e00ff */
[----:B------:R-:W-:-:S06]  /*0b30*/  VIADD R9, R13, 0x7fe00000 ;  /* 0x7fe000000d097836 */ /* 0x000fcc0000000000 */
[----:B------:R-:W-:-:S10]  /*0b40*/  DMUL R14, R16, R8 ;  /* 0x00000008100e7228 */ /* 0x000fd40000000000 */
[----:B------:R-:W-:-:S13]  /*0b50*/  FSETP.GTU.AND P0, PT, |R15|, 1.469367938527859385e-39, PT ;  /* 0x001000000f00780b */ /* 0x000fda0003f0c200 */
[----:B------:R-:W-:Y:S05]  /*0b60*/  @P0 BRA `(.L_x_14) ;  /* 0x0000000000940947 */ /* 0x000fea0003800000 */
[----:B------:R-:W-:Y:S01]  /*0b70*/  DFMA R2, R16, -R2, R10 ;  /* 0x800000021002722b */ /* 0x000fe2000000000a */
[----:B------:R-:W-:-:S09]  /*0b80*/  IMAD.MOV.U32 R8, RZ, RZ, RZ ;  /* 0x000000ffff087224 */ /* 0x000fd200078e00ff */
[C---:B------:R-:W-:Y:S02]  /*0b90*/  FSETP.NEU.AND P0, PT, R3.reuse, RZ, PT ;  /* 0x000000ff0300720b */ /* 0x040fe40003f0d000 */
[----:B------:R-:W-:-:S04]  /*0ba0*/  LOP3.LUT R7, R3, 0x80000000, R7, 0x48, !PT ;  /* 0x8000000003077812 */ /* 0x000fc800078e4807 */
[----:B------:R-:W-:-:S07]  /*0bb0*/  LOP3.LUT R9, R7, R9, RZ, 0xfc, !PT ;  /* 0x0000000907097212 */ /* 0x000fce00078efcff */
[----:B------:R-:W-:Y:S05]  /*0bc0*/  @!P0 BRA `(.L_x_14) ;  /* 0x00000000007c8947 */ /* 0x000fea0003800000 */
[----:B------:R-:W-:Y:S01]  /*0bd0*/  IMAD.MOV R3, RZ, RZ, -R13 ;  /* 0x000000ffff037224 */ /* 0x000fe200078e0a0d */
[----:B------:R-:W-:Y:S01]  /*0be0*/  DMUL.RP R8, R16, R8 ;  /* 0x0000000810087228 */ /* 0x000fe20000008000 */
[----:B------:R-:W-:-:S06]  /*0bf0*/  IMAD.MOV.U32 R2, RZ, RZ, RZ ;  /* 0x000000ffff027224 */ /* 0x000fcc00078e00ff */
[----:B------:R-:W-:-:S03]  /*0c00*/  DFMA R2, R14, -R2, R16 ;  /* 0x800000020e02722b */ /* 0x000fc60000000010 */
[----:B------:R-:W-:-:S03]  /*0c10*/  LOP3.LUT R7, R9, R7, RZ, 0x3c, !PT ;  /* 0x0000000709077212 */ /* 0x000fc600078e3cff */
[----:B------:R-:W-:-:S04]  /*0c20*/  IADD3 R2, PT, PT, -R13, -0x43300000, RZ ;  /* 0xbcd000000d027810 */ /* 0x000fc80007ffe1ff */
[----:B------:R-:W-:-:S04]  /*0c30*/  FSETP.NEU.AND P0, PT, |R3|, R2, PT ;  /* 0x000000020300720b */ /* 0x000fc80003f0d200 */
[----:B------:R-:W-:Y:S02]  /*0c40*/  FSEL R14, R8, R14, !P0 ;  /* 0x0000000e080e7208 */ /* 0x000fe40004000000 */
[----:B------:R-:W-:Y:S01]  /*0c50*/  FSEL R15, R7, R15, !P0 ;  /* 0x0000000f070f7208 */ /* 0x000fe20004000000 */
[----:B------:R-:W-:Y:S06]  /*0c60*/  BRA `(.L_x_14) ;  /* 0x0000000000547947 */ /* 0x000fec0003800000 */
.L_x_13:
[----:B------:R-:W-:-:S14]  /*0c70*/  DSETP.NAN.AND P0, PT, R8, R8, PT ;  /* 0x000000080800722a */ /* 0x000fdc0003f08000 */
[----:B------:R-:W-:Y:S05]  /*0c80*/  @P0 BRA `(.L_x_15) ;  /* 0x0000000000440947 */ /* 0x000fea0003800000 */
[----:B------:R-:W-:-:S14]  /*0c90*/  DSETP.NAN.AND P0, PT, R6, R6, PT ;  /* 0x000000060600722a */ /* 0x000fdc0003f08000 */
[----:B------:R-:W-:Y:S05]  /*0ca0*/  @P0 BRA `(.L_x_16) ;  /* 0x0000000000300947 */ /* 0x000fea0003800000 */
[----:B------:R-:W-:Y:S01]  /*0cb0*/  ISETP.NE.AND P0, PT, R23, R22, PT ;  /* 0x000000161700720c */ /* 0x000fe20003f05270 */
[----:B------:R-:W-:Y:S02]  /*0cc0*/  IMAD.MOV.U32 R14, RZ, RZ, 0x0 ;  /* 0x00000000ff0e7424 */ /* 0x000fe400078e00ff */
[----:B------:R-:W-:-:S10]  /*0cd0*/  IMAD.MOV.U32 R15, RZ, RZ, -0x80000 ;  /* 0xfff80000ff0f7424 */ /* 0x000fd400078e00ff */
[----:B------:R-:W-:Y:S05]  /*0ce0*/  @!P0 BRA `(.L_x_14) ;  /* 0x0000000000348947 */ /* 0x000fea0003800000 */
[----:B------:R-:W-:Y:S02]  /*0cf0*/  ISETP.NE.AND P0, PT, R23, 0x7ff00000, PT ;  /* 0x7ff000001700780c */ /* 0x000fe40003f05270 */
[----:B------:R-:W-:Y:S02]  /*0d00*/  LOP3.LUT R15, R9, 0x80000000, R7, 0x48, !PT ;  /* 0x80000000090f7812 */ /* 0x000fe400078e4807 */
[----:B------:R-:W-:-:S13]  /*0d10*/  ISETP.EQ.OR P0, PT, R22, RZ, !P0 ;  /* 0x000000ff1600720c */ /* 0x000fda0004702670 */
[----:B------:R-:W-:Y:S01]  /*0d20*/  @P0 LOP3.LUT R2, R15, 0x7ff00000, RZ, 0xfc, !PT ;  /* 0x7ff000000f020812 */ /* 0x000fe200078efcff */
[----:B------:R-:W-:Y:S02]  /*0d30*/  @!P0 IMAD.MOV.U32 R14, RZ, RZ, RZ ;  /* 0x000000ffff0e8224 */ /* 0x000fe400078e00ff */
[----:B------:R-:W-:Y:S02]  /*0d40*/  @P0 IMAD.MOV.U32 R14, RZ, RZ, RZ ;  /* 0x000000ffff0e0224 */ /* 0x000fe400078e00ff */
[----:B------:R-:W-:Y:S01]  /*0d50*/  @P0 IMAD.MOV.U32 R15, RZ, RZ, R2 ;  /* 0x000000ffff0f0224 */ /* 0x000fe200078e0002 */
[----:B------:R-:W-:Y:S06]  /*0d60*/  BRA `(.L_x_14) ;  /* 0x0000000000147947 */ /* 0x000fec0003800000 */
.L_x_16:
[----:B------:R-:W-:Y:S01]  /*0d70*/  LOP3.LUT R15, R7, 0x80000, RZ, 0xfc, !PT ;  /* 0x00080000070f7812 */ /* 0x000fe200078efcff */
[----:B------:R-:W-:Y:S01]  /*0d80*/  IMAD.MOV.U32 R14, RZ, RZ, R6 ;  /* 0x000000ffff0e7224 */ /* 0x000fe200078e0006 */
[----:B------:R-:W-:Y:S06]  /*0d90*/  BRA `(.L_x_14) ;  /* 0x0000000000087947 */ /* 0x000fec0003800000 */
.L_x_15:
[----:B------:R-:W-:Y:S01]  /*0da0*/  LOP3.LUT R15, R9, 0x80000, RZ, 0xfc, !PT ;  /* 0x00080000090f7812 */ /* 0x000fe200078efcff */
[----:B------:R-:W-:-:S07]  /*0db0*/  IMAD.MOV.U32 R14, RZ, RZ, R8 ;  /* 0x000000ffff0e7224 */ /* 0x000fce00078e0008 */
.L_x_14:
[----:B------:R-:W-:Y:S05]  /*0dc0*/  BSYNC.RECONVERGENT B1 ;  /* 0x0000000000017941 */ /* 0x000fea0003800200 */
.L_x_12:
[----:B------:R-:W-:Y:S02]  /*0dd0*/  IMAD.MOV.U32 R13, RZ, RZ, 0x0 ;  /* 0x00000000ff0d7424 */ /* 0x000fe400078e00ff */
[----:B------:R-:W-:Y:S02]  /*0de0*/  IMAD.MOV.U32 R2, RZ, RZ, R14 ;  /* 0x000000ffff027224 */ /* 0x000fe400078e000e */
[----:B------:R-:W-:Y:S01]  /*0df0*/  IMAD.MOV.U32 R3, RZ, RZ, R15 ;  /* 0x000000ffff037224 */ /* 0x000fe200078e000f */
[----:B------:R-:W-:Y:S06]  /*0e00*/  RET.REL.NODEC R12 `(_Z22simulation_step_kernelP2CAPd) ;  /* 0xfffffff00c7c7950 */ /* 0x000fec0003c3ffff */
.L_x_17:
[----:B------:R-:W-:-:S00]  /*0e10*/  BRA `(.L_x_17) ;  /* 0xfffffffc00fc7947 */ /* 0x000fc0000383ffff */
[----:B------:R-:W-:-:S00]  /*0e20*/  NOP ;  /* 0x0000000000007918 */ /* 0x000fc00000000000 */
        /* <DEDUP_REMOVED lines=13> */
.L_x_18:


//--------------------- .nv.shared._Z22simulation_step_kernelP2CAPd --------------------------
	.section	.nv.shared._Z22simulation_step_kernelP2CAPd,"aw",@nobits
	.sectionflags	@""
	.align	8
.nv.shared._Z22simulation_step_kernelP2CAPd:
	.zero		5120


//--------------------- .nv.shared.reserved.0     --------------------------
	.section	.nv.shared.reserved.0,"aw",@nobits
	.weak		__nv_reservedSMEM_offset_0_alias
	.size		__nv_reservedSMEM_offset_0_alias, 0, 64
	.other		__nv_reservedSMEM_offset_0_alias,@"STO_CUDA_RESERVED_SHARED STV_DEFAULT"
__nv_reservedSMEM_offset_0_alias:
	.zero		0
	.zero		64


//--------------------- .nv.constant0._Z22simulation_step_kernelP2CAPd --------------------------
	.section	.nv.constant0._Z22simulation_step_kernelP2CAPd,"a",@progbits
	.sectionflags	@""
	.align	4
.nv.constant0._Z22simulation_step_kernelP2CAPd:
	.zero		912


//--------------------- SYMBOLS --------------------------

	.type		.nv.reservedSmem.offset0,@object
	.size		.nv.reservedSmem.offset0,0x4
	.type		.nv.reservedSmem.cap,@object
	.size		.nv.reservedSmem.cap,0x4
